//
// Generated by NVIDIA NVVM Compiler
//
// Compiler Build ID: CL-36424714
// Cuda compilation tools, release 13.0, V13.0.88
// Based on NVVM 20.0.0
//

.version 9.0
.target sm_100
.address_size 64

	// .globl	_Z5hellov
.extern .func  (.param .b32 func_retval0) vprintf
(
	.param .b64 vprintf_param_0,
	.param .b64 vprintf_param_1
)
;
.global .align 1 .b8 $str[39] = {73, 39, 109, 32, 97, 32, 116, 104, 114, 101, 97, 100, 32, 40, 37, 100, 44, 37, 100, 41, 32, 105, 110, 32, 98, 108, 111, 99, 107, 32, 40, 37, 100, 44, 37, 100, 41, 10};

.visible .entry _Z5hellov()
{
	.local .align 16 .b8 	__local_depot0[16];
	.reg .b64 	%SP;
	.reg .b64 	%SPL;
	.reg .b32 	%r<7>;
	.reg .b64 	%rd<5>;

	mov.u64 	%SPL, __local_depot0;
	cvta.local.u64 	%SP, %SPL;
	add.u64 	%rd1, %SP, 0;
	add.u64 	%rd2, %SPL, 0;
	mov.u32 	%r1, %tid.x;
	mov.u32 	%r2, %tid.y;
	mov.u32 	%r3, %ctaid.x;
	mov.u32 	%r4, %ctaid.y;
	st.local.v4.u32 	[%rd2], {%r1, %r2, %r3, %r4};
	mov.u64 	%rd3, $str;
	cvta.global.u64 	%rd4, %rd3;
	{ // callseq 0, 0
	.param .b64 param0;
	st.param.b64 	[param0], %rd4;
	.param .b64 param1;
	st.param.b64 	[param1], %rd1;
	.param .b32 retval0;
	call.uni (retval0), 
	vprintf, 
	(
	param0, 
	param1
	);
	ld.param.b32 	%r5, [retval0];
	} // callseq 0
	ret;

}


// ===== COMPILED SASS (sm_100) =====

	.target	sm_100

	.elftype	@"ET_EXEC"


//--------------------- .note.nv.tkinfo           --------------------------
	.section	.note.nv.tkinfo,"",@"SHT_NOTE"
	.sectionflags	@"SHF_NOTE_NV_TKINFO"
	.tkinfo
        /*0018*/ 	.word	0x00000002
        /*0030*/ 	.string	""
        /*0030*/ 	.string	"ptxas"
        /*0030*/ 	.string	"Cuda compilation tools, release 13.0, V13.0.88"
        /*0030*/ 	.string	"Build cuda_13.0.r13.0/compiler.36424714_0"
        /*0030*/ 	.string	"-arch sm_100 -m 64 "



//--------------------- .note.nv.cuinfo           --------------------------
	.section	.note.nv.cuinfo,"",@"SHT_NOTE"
	.sectionflags	@"SHF_NOTE_NV_CUINFO"
        /*0018*/ 	.short	0x0002
        /*001a*/ 	.short	0x0064
        /*001c*/ 	.short	0x0082
	.zero		2


//--------------------- .nv.info                  --------------------------
	.section	.nv.info,"",@"SHT_CUDA_INFO"
	.align	4


	//----- nvinfo : EIATTR_REGCOUNT
	.align		4
        /*0000*/ 	.byte	0x04, 0x2f
        /*0002*/ 	.short	(.L_2 - .L_1)
	.align		4
.L_1:
        /*0004*/ 	.word	index@(_Z5hellov)
        /*0008*/ 	.word	0x00000018


	//----- nvinfo : EIATTR_FRAME_SIZE
	.align		4
.L_2:
        /*000c*/ 	.byte	0x04, 0x11
        /*000e*/ 	.short	(.L_4 - .L_3)
	.align		4
.L_3:
        /*0010*/ 	.word	index@(_Z5hellov)
        /*0014*/ 	.word	0x00000010


	//----- nvinfo : EIATTR_MIN_STACK_SIZE
	.align		4
.L_4:
        /*0018*/ 	.byte	0x04, 0x12
        /*001a*/ 	.short	(.L_6 - .L_5)
	.align		4
.L_5:
        /*001c*/ 	.word	index@(_Z5hellov)
        /*0020*/ 	.word	0x00000010
.L_6:


//--------------------- .nv.compat                --------------------------
	.section	.nv.compat,"",@"SHT_CUDA_COMPAT_INFO"
	.align	4
        /*0000*/ 	.byte	0x02, 0x09, 0x00, 0x00, 0x02, 0x02, 0x01, 0x00, 0x02, 0x05, 0x05, 0x00, 0x03, 0x07, 0x01, 0x01
        /*0010*/ 	.byte	0x02, 0x03, 0x00, 0x00, 0x02, 0x06, 0x01, 0x00, 0x04, 0x0b, 0x08, 0x00, 0x09, 0x00, 0x00, 0x00
        /*0020*/ 	.byte	0x00, 0x00, 0x00, 0x00


//--------------------- .nv.info._Z5hellov        --------------------------
	.section	.nv.info._Z5hellov,"",@"SHT_CUDA_INFO"
	.sectionflags	@""
	.align	4


	//----- nvinfo : EIATTR_CUDA_API_VERSION
	.align		4
        /*0000*/ 	.byte	0x04, 0x37
        /*0002*/ 	.short	(.L_8 - .L_7)
.L_7:
        /*0004*/ 	.word	0x00000082


	//----- nvinfo : EIATTR_SPARSE_MMA_MASK
	.align		4
.L_8:
        /*0008*/ 	.byte	0x03, 0x50
        /*000a*/ 	.short	0x0000


	//----- nvinfo : EIATTR_MAXREG_COUNT
	.align		4
        /*000c*/ 	.byte	0x03, 0x1b
        /*000e*/ 	.short	0x00ff


	//----- nvinfo : EIATTR_EXTERNS
	.align		4
        /*0010*/ 	.byte	0x04, 0x0f
        /*0012*/ 	.short	(.L_10 - .L_9)


	//   ....[0]....
	.align		4
.L_9:
        /*0014*/ 	.word	index@(vprintf)


	//----- nvinfo : EIATTR_MERCURY_ISA_VERSION
	.align		4
.L_10:
        /*0018*/ 	.byte	0x03, 0x5f
        /*001a*/ 	.short	0x0101


	//----- nvinfo : EIATTR_VRC_CTA_INIT_COUNT
	.align		4
        /*001c*/ 	.byte	0x02, 0x4a
	.zero		1
	.zero		1


	//----- nvinfo : EIATTR_SYSCALL_OFFSETS
	.align		4
        /*0020*/ 	.byte	0x04, 0x46
        /*0022*/ 	.short	(.L_12 - .L_11)


	//   ....[0]....
.L_11:
        /*0024*/ 	.word	0x00000110


	//----- nvinfo : EIATTR_EXIT_INSTR_OFFSETS
	.align		4
.L_12:
        /*0028*/ 	.byte	0x04, 0x1c
        /*002a*/ 	.short	(.L_14 - .L_13)


	//   ....[0]....
.L_13:
        /*002c*/ 	.word	0x00000120


	//----- nvinfo : EIATTR_SW_WAR
	.align		4
.L_14:
        /*0030*/ 	.byte	0x04, 0x36
        /*0032*/ 	.short	(.L_16 - .L_15)
.L_15:
        /*0034*/ 	.word	0x00000008
.L_16:


//--------------------- .nv.callgraph             --------------------------
	.section	.nv.callgraph,"",@"SHT_CUDA_CALLGRAPH"
	.align	4
	.sectionentsize	8
	.align		4
        /*0000*/ 	.word	0x00000000
	.align		4
        /*0004*/ 	.word	0xffffffff
	.align		4
        /*0008*/ 	.word	index@(_Z5hellov)
	.align		4
        /*000c*/ 	.word	index@(vprintf)
	.align		4
        /*0010*/ 	.word	0x00000000
	.align		4
        /*0014*/ 	.word	0xfffffffe
	.align		4
        /*0018*/ 	.word	0x00000000
	.align		4
        /*001c*/ 	.word	0xfffffffd
	.align		4
        /*0020*/ 	.word	0x00000000
	.align		4
        /*0024*/ 	.word	0xfffffffc


//--------------------- .nv.constant4             --------------------------
	.section	.nv.constant4,"a",@progbits
	.align	8
	.align		8
.nv.constant4:
        /*0000*/ 	.dword	vprintf
	.align		8
        /*0008*/ 	.dword	$str


//--------------------- .text._Z5hellov           --------------------------
	.section	.text._Z5hellov,"ax",@progbits
	.align	128
        .global         _Z5hellov
        .type           _Z5hellov,@function
        .size           _Z5hellov,(.L_x_2 - _Z5hellov)
        .other          _Z5hellov,@"STO_CUDA_ENTRY STV_DEFAULT"
_Z5hellov:
.text._Z5hellov:
[----:B------:R-:W0:Y:S01]  /*0000*/  LDC R1, c[0x0][0x37c] ;  /* 0x0000df00ff017b82 */ /* 0x000e220000000800 */
[----:B------:R-:W1:Y:S01]  /*0010*/  S2R R8, SR_TID.X ;  /* 0x0000000000087919 */ /* 0x000e620000002100 */
[----:B0-----:R-:W-:Y:S01]  /*0020*/  VIADD R1, R1, 0xfffffff0 ;  /* 0xfffffff001017836 */ /* 0x001fe20000000000 */
[----:B------:R-:W-:Y:S01]  /*0030*/  MOV R0, 0x0 ;  /* 0x0000000000007802 */ /* 0x000fe20000000f00 */
[----:B------:R-:W0:Y:S01]  /*0040*/  LDCU UR4, c[0x0][0x2f8] ;  /* 0x00005f00ff0477ac */ /* 0x000e220008000800 */
[----:B------:R-:W1:Y:S03]  /*0050*/  S2R R9, SR_TID.Y ;  /* 0x0000000000097919 */ /* 0x000e660000002200 */
[----:B------:R2:W3:Y:S01]  /*0060*/  LDC.64 R2, c[0x4][R0] ;  /* 0x0100000000027b82 */ /* 0x0004e20000000a00 */
[----:B------:R-:W4:Y:S01]  /*0070*/  LDCU.64 UR6, c[0x4][0x8] ;  /* 0x01000100ff0677ac */ /* 0x000f220008000a00 */
[----:B------:R-:W1:Y:S01]  /*0080*/  S2R R10, SR_CTAID.X ;  /* 0x00000000000a7919 */ /* 0x000e620000002500 */
[----:B------:R-:W5:Y:S01]  /*0090*/  LDCU UR5, c[0x0][0x2fc] ;  /* 0x00005f80ff0577ac */ /* 0x000f620008000800 */
[----:B------:R-:W1:Y:S01]  /*00a0*/  S2R R11, SR_CTAID.Y ;  /* 0x00000000000b7919 */ /* 0x000e620000002600 */
[----:B0-----:R-:W-:Y:S01]  /*00b0*/  IADD3 R6, P0, PT, R1, UR4, RZ ;  /* 0x0000000401067c10 */ /* 0x001fe2000ff1e0ff */
[----:B----4-:R-:W-:Y:S01]  /*00c0*/  IMAD.U32 R4, RZ, RZ, UR6 ;  /* 0x00000006ff047e24 */ /* 0x010fe2000f8e00ff */
[----:B------:R-:W-:-:S03]  /*00d0*/  MOV R5, UR7 ;  /* 0x0000000700057c02 */ /* 0x000fc60008000f00 */
[----:B-----5:R-:W-:Y:S01]  /*00e0*/  IMAD.X R7, RZ, RZ, UR5, P0 ;  /* 0x00000005ff077e24 */ /* 0x020fe200080e06ff */
[----:B-1----:R2:W-:Y:S07]  /*00f0*/  STL.128 [R1], R8 ;  /* 0x0000000801007387 */ /* 0x0025ee0000100c00 */
[----:B------:R-:W-:-:S07]  /*0100*/  LEPC R20, `(.L_x_0) ;  /* 0x000000001014794e */ /* 0x000fce0000000000 */
[----:B--23--:R-:W-:Y:S05]  /*0110*/  CALL.ABS.NOINC R2 ;  /* 0x0000000002007343 */ /* 0x00cfea0003c00000 */
.L_x_0:
[----:B------:R-:W-:Y:S05]  /*0120*/  EXIT ;  /* 0x000000000000794d */ /* 0x000fea0003800000 */
.L_x_1:
[----:B------:R-:W-:-:S00]  /*0130*/  BRA `(.L_x_1) ;  /* 0xfffffffc00fc7947 */ /* 0x000fc0000383ffff */
[----:B------:R-:W-:-:S00]  /*0140*/  NOP ;  /* 0x0000000000007918 */ /* 0x000fc00000000000 */
        /* <DEDUP_REMOVED lines=11> */
.L_x_2:


//--------------------- .nv.global.init           --------------------------
	.section	.nv.global.init,"aw",@progbits
.nv.global.init:
	.type		$str,@object
	.size		$str,(.L_0 - $str)
$str:
        /*0000*/ 	.byte	0x49, 0x27, 0x6d, 0x20, 0x61, 0x20, 0x74, 0x68, 0x72, 0x65, 0x61, 0x64, 0x20, 0x28, 0x25, 0x64
        /*0010*/ 	.byte	0x2c, 0x25, 0x64, 0x29, 0x20, 0x69, 0x6e, 0x20, 0x62, 0x6c, 0x6f, 0x63, 0x6b, 0x20, 0x28, 0x25
        /*0020*/ 	.byte	0x64, 0x2c, 0x25, 0x64, 0x29, 0x0a, 0x00
.L_0:


//--------------------- .nv.shared.reserved.0     --------------------------
	.section	.nv.shared.reserved.0,"aw",@nobits
	.weak		__nv_reservedSMEM_offset_0_alias
	.size		__nv_reservedSMEM_offset_0_alias, 0, 64
	.other		__nv_reservedSMEM_offset_0_alias,@"STO_CUDA_RESERVED_SHARED STV_DEFAULT"
__nv_reservedSMEM_offset_0_alias:
	.zero		0
	.zero		64


//--------------------- .nv.constant0._Z5hellov   --------------------------
	.section	.nv.constant0._Z5hellov,"a",@progbits
	.sectionflags	@""
	.align	4
.nv.constant0._Z5hellov:
	.zero		896


//--------------------- SYMBOLS --------------------------

	.type		.nv.reservedSmem.offset0,@object
	.size		.nv.reservedSmem.offset0,0x4
	.type		vprintf,@function
